//
// Generated by NVIDIA NVVM Compiler
//
// Compiler Build ID: CL-36424714
// Cuda compilation tools, release 13.0, V13.0.88
// Based on NVVM 20.0.0
//

.version 9.0
.target sm_100
.address_size 64

	// .globl	_Z24kernel_minimo_por_bloquePKfS0_iiPfPi
.extern .shared .align 16 .b8 shared_raw[];

.visible .entry _Z24kernel_minimo_por_bloquePKfS0_iiPfPi(
	.param .u64 .ptr .align 1 _Z24kernel_minimo_por_bloquePKfS0_iiPfPi_param_0,
	.param .u64 .ptr .align 1 _Z24kernel_minimo_por_bloquePKfS0_iiPfPi_param_1,
	.param .u32 _Z24kernel_minimo_por_bloquePKfS0_iiPfPi_param_2,
	.param .u32 _Z24kernel_minimo_por_bloquePKfS0_iiPfPi_param_3,
	.param .u64 .ptr .align 1 _Z24kernel_minimo_por_bloquePKfS0_iiPfPi_param_4,
	.param .u64 .ptr .align 1 _Z24kernel_minimo_por_bloquePKfS0_iiPfPi_param_5
)
{
	.reg .pred 	%p<16>;
	.reg .b32 	%r<55>;
	.reg .b32 	%f<145>;
	.reg .b64 	%rd<34>;

	ld.param.u64 	%rd12, [_Z24kernel_minimo_por_bloquePKfS0_iiPfPi_param_0];
	ld.param.u64 	%rd13, [_Z24kernel_minimo_por_bloquePKfS0_iiPfPi_param_1];
	ld.param.u32 	%r35, [_Z24kernel_minimo_por_bloquePKfS0_iiPfPi_param_2];
	ld.param.u32 	%r33, [_Z24kernel_minimo_por_bloquePKfS0_iiPfPi_param_3];
	ld.param.u64 	%rd10, [_Z24kernel_minimo_por_bloquePKfS0_iiPfPi_param_4];
	ld.param.u64 	%rd11, [_Z24kernel_minimo_por_bloquePKfS0_iiPfPi_param_5];
	cvta.to.global.u64 	%rd1, %rd13;
	cvta.to.global.u64 	%rd2, %rd12;
	mov.u32 	%r54, %ntid.x;
	mov.u32 	%r2, %ctaid.x;
	mov.u32 	%r3, %tid.x;
	mad.lo.s32 	%r4, %r2, %r54, %r3;
	setp.ge.s32 	%p1, %r4, %r35;
	mov.b32 	%r53, -1;
	mov.f32 	%f144, 0f7F7FFFFF;
	@%p1 bra 	$L__BB0_14;
	setp.lt.s32 	%p2, %r33, 1;
	mov.f32 	%f144, 0f00000000;
	mov.u32 	%r53, %r4;
	@%p2 bra 	$L__BB0_14;
	mul.lo.s32 	%r5, %r33, %r4;
	and.b32  	%r6, %r33, 15;
	setp.lt.u32 	%p3, %r33, 16;
	mov.f32 	%f144, 0f00000000;
	mov.b32 	%r49, 0;
	@%p3 bra 	$L__BB0_5;
	and.b32  	%r49, %r33, 2147483632;
	neg.s32 	%r47, %r49;
	add.s64 	%rd3, %rd2, 32;
	add.s64 	%rd32, %rd1, 32;
	mov.f32 	%f144, 0f00000000;
	mov.u32 	%r46, %r5;
$L__BB0_4:
	.pragma "nounroll";
	mul.wide.s32 	%rd14, %r46, 4;
	add.s64 	%rd15, %rd3, %rd14;
	ld.global.nc.f32 	%f20, [%rd15+-32];
	ld.global.nc.f32 	%f21, [%rd32+-32];
	sub.f32 	%f22, %f20, %f21;
	fma.rn.f32 	%f23, %f22, %f22, %f144;
	ld.global.nc.f32 	%f24, [%rd15+-28];
	ld.global.nc.f32 	%f25, [%rd32+-28];
	sub.f32 	%f26, %f24, %f25;
	fma.rn.f32 	%f27, %f26, %f26, %f23;
	ld.global.nc.f32 	%f28, [%rd15+-24];
	ld.global.nc.f32 	%f29, [%rd32+-24];
	sub.f32 	%f30, %f28, %f29;
	fma.rn.f32 	%f31, %f30, %f30, %f27;
	ld.global.nc.f32 	%f32, [%rd15+-20];
	ld.global.nc.f32 	%f33, [%rd32+-20];
	sub.f32 	%f34, %f32, %f33;
	fma.rn.f32 	%f35, %f34, %f34, %f31;
	ld.global.nc.f32 	%f36, [%rd15+-16];
	ld.global.nc.f32 	%f37, [%rd32+-16];
	sub.f32 	%f38, %f36, %f37;
	fma.rn.f32 	%f39, %f38, %f38, %f35;
	ld.global.nc.f32 	%f40, [%rd15+-12];
	ld.global.nc.f32 	%f41, [%rd32+-12];
	sub.f32 	%f42, %f40, %f41;
	fma.rn.f32 	%f43, %f42, %f42, %f39;
	ld.global.nc.f32 	%f44, [%rd15+-8];
	ld.global.nc.f32 	%f45, [%rd32+-8];
	sub.f32 	%f46, %f44, %f45;
	fma.rn.f32 	%f47, %f46, %f46, %f43;
	ld.global.nc.f32 	%f48, [%rd15+-4];
	ld.global.nc.f32 	%f49, [%rd32+-4];
	sub.f32 	%f50, %f48, %f49;
	fma.rn.f32 	%f51, %f50, %f50, %f47;
	ld.global.nc.f32 	%f52, [%rd15];
	ld.global.nc.f32 	%f53, [%rd32];
	sub.f32 	%f54, %f52, %f53;
	fma.rn.f32 	%f55, %f54, %f54, %f51;
	ld.global.nc.f32 	%f56, [%rd15+4];
	ld.global.nc.f32 	%f57, [%rd32+4];
	sub.f32 	%f58, %f56, %f57;
	fma.rn.f32 	%f59, %f58, %f58, %f55;
	ld.global.nc.f32 	%f60, [%rd15+8];
	ld.global.nc.f32 	%f61, [%rd32+8];
	sub.f32 	%f62, %f60, %f61;
	fma.rn.f32 	%f63, %f62, %f62, %f59;
	ld.global.nc.f32 	%f64, [%rd15+12];
	ld.global.nc.f32 	%f65, [%rd32+12];
	sub.f32 	%f66, %f64, %f65;
	fma.rn.f32 	%f67, %f66, %f66, %f63;
	ld.global.nc.f32 	%f68, [%rd15+16];
	ld.global.nc.f32 	%f69, [%rd32+16];
	sub.f32 	%f70, %f68, %f69;
	fma.rn.f32 	%f71, %f70, %f70, %f67;
	ld.global.nc.f32 	%f72, [%rd15+20];
	ld.global.nc.f32 	%f73, [%rd32+20];
	sub.f32 	%f74, %f72, %f73;
	fma.rn.f32 	%f75, %f74, %f74, %f71;
	ld.global.nc.f32 	%f76, [%rd15+24];
	ld.global.nc.f32 	%f77, [%rd32+24];
	sub.f32 	%f78, %f76, %f77;
	fma.rn.f32 	%f79, %f78, %f78, %f75;
	ld.global.nc.f32 	%f80, [%rd15+28];
	ld.global.nc.f32 	%f81, [%rd32+28];
	sub.f32 	%f82, %f80, %f81;
	fma.rn.f32 	%f144, %f82, %f82, %f79;
	add.s32 	%r47, %r47, 16;
	add.s32 	%r46, %r46, 16;
	add.s64 	%rd32, %rd32, 64;
	setp.ne.s32 	%p4, %r47, 0;
	@%p4 bra 	$L__BB0_4;
$L__BB0_5:
	setp.eq.s32 	%p5, %r6, 0;
	mov.u32 	%r53, %r4;
	@%p5 bra 	$L__BB0_14;
	and.b32  	%r14, %r33, 7;
	setp.lt.u32 	%p6, %r6, 8;
	@%p6 bra 	$L__BB0_8;
	add.s32 	%r37, %r49, %r5;
	mul.wide.s32 	%rd16, %r37, 4;
	add.s64 	%rd17, %rd2, %rd16;
	ld.global.nc.f32 	%f84, [%rd17];
	mul.wide.u32 	%rd18, %r49, 4;
	add.s64 	%rd19, %rd1, %rd18;
	ld.global.nc.f32 	%f85, [%rd19];
	sub.f32 	%f86, %f84, %f85;
	fma.rn.f32 	%f87, %f86, %f86, %f144;
	ld.global.nc.f32 	%f88, [%rd17+4];
	ld.global.nc.f32 	%f89, [%rd19+4];
	sub.f32 	%f90, %f88, %f89;
	fma.rn.f32 	%f91, %f90, %f90, %f87;
	ld.global.nc.f32 	%f92, [%rd17+8];
	ld.global.nc.f32 	%f93, [%rd19+8];
	sub.f32 	%f94, %f92, %f93;
	fma.rn.f32 	%f95, %f94, %f94, %f91;
	ld.global.nc.f32 	%f96, [%rd17+12];
	ld.global.nc.f32 	%f97, [%rd19+12];
	sub.f32 	%f98, %f96, %f97;
	fma.rn.f32 	%f99, %f98, %f98, %f95;
	ld.global.nc.f32 	%f100, [%rd17+16];
	ld.global.nc.f32 	%f101, [%rd19+16];
	sub.f32 	%f102, %f100, %f101;
	fma.rn.f32 	%f103, %f102, %f102, %f99;
	ld.global.nc.f32 	%f104, [%rd17+20];
	ld.global.nc.f32 	%f105, [%rd19+20];
	sub.f32 	%f106, %f104, %f105;
	fma.rn.f32 	%f107, %f106, %f106, %f103;
	ld.global.nc.f32 	%f108, [%rd17+24];
	ld.global.nc.f32 	%f109, [%rd19+24];
	sub.f32 	%f110, %f108, %f109;
	fma.rn.f32 	%f111, %f110, %f110, %f107;
	ld.global.nc.f32 	%f112, [%rd17+28];
	ld.global.nc.f32 	%f113, [%rd19+28];
	sub.f32 	%f114, %f112, %f113;
	fma.rn.f32 	%f144, %f114, %f114, %f111;
	add.s32 	%r49, %r49, 8;
$L__BB0_8:
	setp.eq.s32 	%p7, %r14, 0;
	mov.u32 	%r53, %r4;
	@%p7 bra 	$L__BB0_14;
	and.b32  	%r17, %r33, 3;
	setp.lt.u32 	%p8, %r14, 4;
	@%p8 bra 	$L__BB0_11;
	add.s32 	%r38, %r49, %r5;
	mul.wide.s32 	%rd20, %r38, 4;
	add.s64 	%rd21, %rd2, %rd20;
	ld.global.nc.f32 	%f116, [%rd21];
	mul.wide.u32 	%rd22, %r49, 4;
	add.s64 	%rd23, %rd1, %rd22;
	ld.global.nc.f32 	%f117, [%rd23];
	sub.f32 	%f118, %f116, %f117;
	fma.rn.f32 	%f119, %f118, %f118, %f144;
	ld.global.nc.f32 	%f120, [%rd21+4];
	ld.global.nc.f32 	%f121, [%rd23+4];
	sub.f32 	%f122, %f120, %f121;
	fma.rn.f32 	%f123, %f122, %f122, %f119;
	ld.global.nc.f32 	%f124, [%rd21+8];
	ld.global.nc.f32 	%f125, [%rd23+8];
	sub.f32 	%f126, %f124, %f125;
	fma.rn.f32 	%f127, %f126, %f126, %f123;
	ld.global.nc.f32 	%f128, [%rd21+12];
	ld.global.nc.f32 	%f129, [%rd23+12];
	sub.f32 	%f130, %f128, %f129;
	fma.rn.f32 	%f144, %f130, %f130, %f127;
	add.s32 	%r49, %r49, 4;
$L__BB0_11:
	setp.eq.s32 	%p9, %r17, 0;
	mov.u32 	%r53, %r4;
	@%p9 bra 	$L__BB0_14;
	mul.wide.u32 	%rd24, %r49, 4;
	add.s64 	%rd33, %rd1, %rd24;
	add.s32 	%r52, %r49, %r5;
	neg.s32 	%r51, %r17;
$L__BB0_13:
	.pragma "nounroll";
	mul.wide.s32 	%rd25, %r52, 4;
	add.s64 	%rd26, %rd2, %rd25;
	ld.global.nc.f32 	%f131, [%rd26];
	ld.global.nc.f32 	%f132, [%rd33];
	sub.f32 	%f133, %f131, %f132;
	fma.rn.f32 	%f144, %f133, %f133, %f144;
	add.s64 	%rd33, %rd33, 4;
	add.s32 	%r52, %r52, 1;
	add.s32 	%r51, %r51, 1;
	setp.ne.s32 	%p10, %r51, 0;
	mov.u32 	%r53, %r4;
	@%p10 bra 	$L__BB0_13;
$L__BB0_14:
	shl.b32 	%r39, %r54, 2;
	mov.u32 	%r40, shared_raw;
	add.s32 	%r27, %r40, %r39;
	shl.b32 	%r41, %r3, 2;
	add.s32 	%r28, %r40, %r41;
	st.shared.f32 	[%r28], %f144;
	add.s32 	%r29, %r27, %r41;
	st.shared.u32 	[%r29], %r53;
	bar.sync 	0;
	setp.lt.u32 	%p11, %r54, 2;
	@%p11 bra 	$L__BB0_19;
$L__BB0_15:
	mov.u32 	%r30, %r54;
	shr.u32 	%r54, %r30, 1;
	setp.ge.u32 	%p12, %r3, %r54;
	@%p12 bra 	$L__BB0_18;
	shl.b32 	%r42, %r54, 2;
	add.s32 	%r43, %r28, %r42;
	ld.shared.f32 	%f14, [%r43];
	add.s32 	%r32, %r29, %r42;
	ld.shared.f32 	%f134, [%r28];
	setp.geu.f32 	%p13, %f14, %f134;
	@%p13 bra 	$L__BB0_18;
	ld.shared.u32 	%r44, [%r32];
	st.shared.f32 	[%r28], %f14;
	st.shared.u32 	[%r29], %r44;
$L__BB0_18:
	bar.sync 	0;
	setp.gt.u32 	%p14, %r30, 3;
	@%p14 bra 	$L__BB0_15;
$L__BB0_19:
	setp.ne.s32 	%p15, %r3, 0;
	@%p15 bra 	$L__BB0_21;
	ld.shared.f32 	%f135, [shared_raw];
	cvta.to.global.u64 	%rd27, %rd10;
	mul.wide.u32 	%rd28, %r2, 4;
	add.s64 	%rd29, %rd27, %rd28;
	st.global.f32 	[%rd29], %f135;
	ld.shared.u32 	%r45, [%r27];
	cvta.to.global.u64 	%rd30, %rd11;
	add.s64 	%rd31, %rd30, %rd28;
	st.global.u32 	[%rd31], %r45;
$L__BB0_21:
	ret;

}
	// .globl	_Z22kernel_reducir_minimosPKfPKiiPfPi
.visible .entry _Z22kernel_reducir_minimosPKfPKiiPfPi(
	.param .u64 .ptr .align 1 _Z22kernel_reducir_minimosPKfPKiiPfPi_param_0,
	.param .u64 .ptr .align 1 _Z22kernel_reducir_minimosPKfPKiiPfPi_param_1,
	.param .u32 _Z22kernel_reducir_minimosPKfPKiiPfPi_param_2,
	.param .u64 .ptr .align 1 _Z22kernel_reducir_minimosPKfPKiiPfPi_param_3,
	.param .u64 .ptr .align 1 _Z22kernel_reducir_minimosPKfPKiiPfPi_param_4
)
{
	.reg .pred 	%p<9>;
	.reg .b32 	%r<30>;
	.reg .b32 	%f<13>;
	.reg .b64 	%rd<13>;

	ld.param.u64 	%rd3, [_Z22kernel_reducir_minimosPKfPKiiPfPi_param_0];
	ld.param.u64 	%rd4, [_Z22kernel_reducir_minimosPKfPKiiPfPi_param_1];
	ld.param.u32 	%r15, [_Z22kernel_reducir_minimosPKfPKiiPfPi_param_2];
	ld.param.u64 	%rd5, [_Z22kernel_reducir_minimosPKfPKiiPfPi_param_3];
	ld.param.u64 	%rd6, [_Z22kernel_reducir_minimosPKfPKiiPfPi_param_4];
	mov.u32 	%r29, %ntid.x;
	mov.u32 	%r2, %tid.x;
	setp.ge.s32 	%p1, %r2, %r15;
	mov.b32 	%r27, -1;
	mov.f32 	%f11, 0f7F7FFFFF;
	@%p1 bra 	$L__BB1_5;
	cvta.to.global.u64 	%rd1, %rd3;
	cvta.to.global.u64 	%rd2, %rd4;
	mov.f32 	%f11, 0f7F7FFFFF;
	mov.b32 	%r27, -1;
	mov.u32 	%r25, %r2;
$L__BB1_2:
	mul.wide.s32 	%rd7, %r25, 4;
	add.s64 	%rd8, %rd1, %rd7;
	ld.global.nc.f32 	%f2, [%rd8];
	setp.geu.f32 	%p2, %f2, %f11;
	@%p2 bra 	$L__BB1_4;
	add.s64 	%rd10, %rd2, %rd7;
	ld.global.nc.u32 	%r27, [%rd10];
	mov.f32 	%f11, %f2;
$L__BB1_4:
	add.s32 	%r25, %r25, %r29;
	setp.lt.s32 	%p3, %r25, %r15;
	@%p3 bra 	$L__BB1_2;
$L__BB1_5:
	shl.b32 	%r18, %r29, 2;
	mov.u32 	%r19, shared_raw;
	add.s32 	%r9, %r19, %r18;
	shl.b32 	%r20, %r2, 2;
	add.s32 	%r10, %r19, %r20;
	st.shared.f32 	[%r10], %f11;
	add.s32 	%r11, %r9, %r20;
	st.shared.u32 	[%r11], %r27;
	bar.sync 	0;
	setp.lt.u32 	%p4, %r29, 2;
	@%p4 bra 	$L__BB1_10;
$L__BB1_6:
	mov.u32 	%r12, %r29;
	shr.u32 	%r29, %r12, 1;
	setp.ge.u32 	%p5, %r2, %r29;
	@%p5 bra 	$L__BB1_9;
	shl.b32 	%r21, %r29, 2;
	add.s32 	%r22, %r10, %r21;
	ld.shared.f32 	%f5, [%r22];
	add.s32 	%r14, %r11, %r21;
	ld.shared.f32 	%f8, [%r10];
	setp.geu.f32 	%p6, %f5, %f8;
	@%p6 bra 	$L__BB1_9;
	ld.shared.u32 	%r23, [%r14];
	st.shared.f32 	[%r10], %f5;
	st.shared.u32 	[%r11], %r23;
$L__BB1_9:
	bar.sync 	0;
	setp.gt.u32 	%p7, %r12, 3;
	@%p7 bra 	$L__BB1_6;
$L__BB1_10:
	setp.ne.s32 	%p8, %r2, 0;
	@%p8 bra 	$L__BB1_12;
	ld.shared.f32 	%f9, [shared_raw];
	cvta.to.global.u64 	%rd11, %rd5;
	st.global.f32 	[%rd11], %f9;
	ld.shared.u32 	%r24, [%r9];
	cvta.to.global.u64 	%rd12, %rd6;
	st.global.u32 	[%rd12], %r24;
$L__BB1_12:
	ret;

}


// ===== COMPILED SASS (sm_100) =====

	.target	sm_100

	.elftype	@"ET_EXEC"


//--------------------- .note.nv.tkinfo           --------------------------
	.section	.note.nv.tkinfo,"",@"SHT_NOTE"
	.sectionflags	@"SHF_NOTE_NV_TKINFO"
	.tkinfo
        /*0018*/ 	.word	0x00000002
        /*0030*/ 	.string	""
        /*0030*/ 	.string	"ptxas"
        /*0030*/ 	.string	"Cuda compilation tools, release 13.0, V13.0.88"
        /*0030*/ 	.string	"Build cuda_13.0.r13.0/compiler.36424714_0"
        /*0030*/ 	.string	"-arch sm_100 -m 64 "



//--------------------- .note.nv.cuinfo           --------------------------
	.section	.note.nv.cuinfo,"",@"SHT_NOTE"
	.sectionflags	@"SHF_NOTE_NV_CUINFO"
        /*0018*/ 	.short	0x0002
        /*001a*/ 	.short	0x0064
        /*001c*/ 	.short	0x0082
	.zero		2


//--------------------- .nv.info                  --------------------------
	.section	.nv.info,"",@"SHT_CUDA_INFO"
	.align	4


	//----- nvinfo : EIATTR_REGCOUNT
	.align		4
        /*0000*/ 	.byte	0x04, 0x2f
        /*0002*/ 	.short	(.L_1 - .L_0)
	.align		4
.L_0:
        /*0004*/ 	.word	index@(_Z24kernel_minimo_por_bloquePKfS0_iiPfPi)
        /*0008*/ 	.word	0x0000001f


	//----- nvinfo : EIATTR_FRAME_SIZE
	.align		4
.L_1:
        /*000c*/ 	.byte	0x04, 0x11
        /*000e*/ 	.short	(.L_3 - .L_2)
	.align		4
.L_2:
        /*0010*/ 	.word	index@(_Z24kernel_minimo_por_bloquePKfS0_iiPfPi)
        /*0014*/ 	.word	0x00000000


	//----- nvinfo : EIATTR_REGCOUNT
	.align		4
.L_3:
        /*0018*/ 	.byte	0x04, 0x2f
        /*001a*/ 	.short	(.L_5 - .L_4)
	.align		4
.L_4:
        /*001c*/ 	.word	index@(_Z22kernel_reducir_minimosPKfPKiiPfPi)
        /*0020*/ 	.word	0x0000000f


	//----- nvinfo : EIATTR_FRAME_SIZE
	.align		4
.L_5:
        /*0024*/ 	.byte	0x04, 0x11
        /*0026*/ 	.short	(.L_7 - .L_6)
	.align		4
.L_6:
        /*0028*/ 	.word	index@(_Z22kernel_reducir_minimosPKfPKiiPfPi)
        /*002c*/ 	.word	0x00000000


	//----- nvinfo : EIATTR_MIN_STACK_SIZE
	.align		4
.L_7:
        /*0030*/ 	.byte	0x04, 0x12
        /*0032*/ 	.short	(.L_9 - .L_8)
	.align		4
.L_8:
        /*0034*/ 	.word	index@(_Z22kernel_reducir_minimosPKfPKiiPfPi)
        /*0038*/ 	.word	0x00000000


	//----- nvinfo : EIATTR_MIN_STACK_SIZE
	.align		4
.L_9:
        /*003c*/ 	.byte	0x04, 0x12
        /*003e*/ 	.short	(.L_11 - .L_10)
	.align		4
.L_10:
        /*0040*/ 	.word	index@(_Z24kernel_minimo_por_bloquePKfS0_iiPfPi)
        /*0044*/ 	.word	0x00000000
.L_11:


//--------------------- .nv.compat                --------------------------
	.section	.nv.compat,"",@"SHT_CUDA_COMPAT_INFO"
	.align	4
        /*0000*/ 	.byte	0x02, 0x09, 0x00, 0x00, 0x02, 0x02, 0x01, 0x00, 0x02, 0x05, 0x05, 0x00, 0x03, 0x07, 0x01, 0x01
        /*0010*/ 	.byte	0x02, 0x03, 0x00, 0x00, 0x02, 0x06, 0x01, 0x00, 0x04, 0x0b, 0x08, 0x00, 0x09, 0x00, 0x00, 0x00
        /*0020*/ 	.byte	0x00, 0x00, 0x00, 0x00


//--------------------- .nv.info._Z22kernel_reducir_minimosPKfPKiiPfPi --------------------------
	.section	.nv.info._Z22kernel_reducir_minimosPKfPKiiPfPi,"",@"SHT_CUDA_INFO"
	.sectionflags	@""
	.align	4


	//----- nvinfo : EIATTR_CUDA_API_VERSION
	.align		4
        /*0000*/ 	.byte	0x04, 0x37
        /*0002*/ 	.short	(.L_13 - .L_12)
.L_12:
        /*0004*/ 	.word	0x00000082


	//----- nvinfo : EIATTR_KPARAM_INFO
	.align		4
.L_13:
        /*0008*/ 	.byte	0x04, 0x17
        /*000a*/ 	.short	(.L_15 - .L_14)
.L_14:
        /*000c*/ 	.word	0x00000000
        /*0010*/ 	.short	0x0004
        /*0012*/ 	.short	0x0020
        /*0014*/ 	.byte	0x00, 0xf5, 0x21, 0x00


	//----- nvinfo : EIATTR_KPARAM_INFO
	.align		4
.L_15:
        /*0018*/ 	.byte	0x04, 0x17
        /*001a*/ 	.short	(.L_17 - .L_16)
.L_16:
        /*001c*/ 	.word	0x00000000
        /*0020*/ 	.short	0x0003
        /*0022*/ 	.short	0x0018
        /*0024*/ 	.byte	0x00, 0xf5, 0x21, 0x00


	//----- nvinfo : EIATTR_KPARAM_INFO
	.align		4
.L_17:
        /*0028*/ 	.byte	0x04, 0x17
        /*002a*/ 	.short	(.L_19 - .L_18)
.L_18:
        /*002c*/ 	.word	0x00000000
        /*0030*/ 	.short	0x0002
        /*0032*/ 	.short	0x0010
        /*0034*/ 	.byte	0x00, 0xf0, 0x11, 0x00


	//----- nvinfo : EIATTR_KPARAM_INFO
	.align		4
.L_19:
        /*0038*/ 	.byte	0x04, 0x17
        /*003a*/ 	.short	(.L_21 - .L_20)
.L_20:
        /*003c*/ 	.word	0x00000000
        /*0040*/ 	.short	0x0001
        /*0042*/ 	.short	0x0008
        /*0044*/ 	.byte	0x00, 0xf5, 0x21, 0x00


	//----- nvinfo : EIATTR_KPARAM_INFO
	.align		4
.L_21:
        /*0048*/ 	.byte	0x04, 0x17
        /*004a*/ 	.short	(.L_23 - .L_22)
.L_22:
        /*004c*/ 	.word	0x00000000
        /*0050*/ 	.short	0x0000
        /*0052*/ 	.short	0x0000
        /*0054*/ 	.byte	0x00, 0xf5, 0x21, 0x00


	//----- nvinfo : EIATTR_SPARSE_MMA_MASK
	.align		4
.L_23:
        /*0058*/ 	.byte	0x03, 0x50
        /*005a*/ 	.short	0x0000


	//----- nvinfo : EIATTR_MAXREG_COUNT
	.align		4
        /*005c*/ 	.byte	0x03, 0x1b
        /*005e*/ 	.short	0x00ff


	//----- nvinfo : EIATTR_NUM_BARRIERS
	.align		4
        /*0060*/ 	.byte	0x02, 0x4c
        /*0062*/ 	.byte	0x01
	.zero		1


	//----- nvinfo : EIATTR_MERCURY_ISA_VERSION
	.align		4
        /*0064*/ 	.byte	0x03, 0x5f
        /*0066*/ 	.short	0x0101


	//----- nvinfo : EIATTR_VRC_CTA_INIT_COUNT
	.align		4
        /*0068*/ 	.byte	0x02, 0x4a
	.zero		1
	.zero		1


	//----- nvinfo : EIATTR_EXIT_INSTR_OFFSETS
	.align		4
        /*006c*/ 	.byte	0x04, 0x1c
        /*006e*/ 	.short	(.L_25 - .L_24)


	//   ....[0]....
.L_24:
        /*0070*/ 	.word	0x000003b0


	//   ....[1]....
        /*0074*/ 	.word	0x00000450


	//----- nvinfo : EIATTR_CRS_STACK_SIZE
	.align		4
.L_25:
        /*0078*/ 	.byte	0x04, 0x1e
        /*007a*/ 	.short	(.L_27 - .L_26)
.L_26:
        /*007c*/ 	.word	0x00000000


	//----- nvinfo : EIATTR_CBANK_PARAM_SIZE
	.align		4
.L_27:
        /*0080*/ 	.byte	0x03, 0x19
        /*0082*/ 	.short	0x0028


	//----- nvinfo : EIATTR_PARAM_CBANK
	.align		4
        /*0084*/ 	.byte	0x04, 0x0a
        /*0086*/ 	.short	(.L_29 - .L_28)
	.align		4
.L_28:
        /*0088*/ 	.word	index@(.nv.constant0._Z22kernel_reducir_minimosPKfPKiiPfPi)
        /*008c*/ 	.short	0x0380
        /*008e*/ 	.short	0x0028


	//----- nvinfo : EIATTR_SW_WAR
	.align		4
.L_29:
        /*0090*/ 	.byte	0x04, 0x36
        /*0092*/ 	.short	(.L_31 - .L_30)
.L_30:
        /*0094*/ 	.word	0x00000008
.L_31:


//--------------------- .nv.info._Z24kernel_minimo_por_bloquePKfS0_iiPfPi --------------------------
	.section	.nv.info._Z24kernel_minimo_por_bloquePKfS0_iiPfPi,"",@"SHT_CUDA_INFO"
	.sectionflags	@""
	.align	4


	//----- nvinfo : EIATTR_CUDA_API_VERSION
	.align		4
        /*0000*/ 	.byte	0x04, 0x37
        /*0002*/ 	.short	(.L_33 - .L_32)
.L_32:
        /*0004*/ 	.word	0x00000082


	//----- nvinfo : EIATTR_KPARAM_INFO
	.align		4
.L_33:
        /*0008*/ 	.byte	0x04, 0x17
        /*000a*/ 	.short	(.L_35 - .L_34)
.L_34:
        /*000c*/ 	.word	0x00000000
        /*0010*/ 	.short	0x0005
        /*0012*/ 	.short	0x0020
        /*0014*/ 	.byte	0x00, 0xf5, 0x21, 0x00


	//----- nvinfo : EIATTR_KPARAM_INFO
	.align		4
.L_35:
        /*0018*/ 	.byte	0x04, 0x17
        /*001a*/ 	.short	(.L_37 - .L_36)
.L_36:
        /*001c*/ 	.word	0x00000000
        /*0020*/ 	.short	0x0004
        /*0022*/ 	.short	0x0018
        /*0024*/ 	.byte	0x00, 0xf5, 0x21, 0x00


	//----- nvinfo : EIATTR_KPARAM_INFO
	.align		4
.L_37:
        /*0028*/ 	.byte	0x04, 0x17
        /*002a*/ 	.short	(.L_39 - .L_38)
.L_38:
        /*002c*/ 	.word	0x00000000
        /*0030*/ 	.short	0x0003
        /*0032*/ 	.short	0x0014
        /*0034*/ 	.byte	0x00, 0xf0, 0x11, 0x00


	//----- nvinfo : EIATTR_KPARAM_INFO
	.align		4
.L_39:
        /*0038*/ 	.byte	0x04, 0x17
        /*003a*/ 	.short	(.L_41 - .L_40)
.L_40:
        /*003c*/ 	.word	0x00000000
        /*0040*/ 	.short	0x0002
        /*0042*/ 	.short	0x0010
        /*0044*/ 	.byte	0x00, 0xf0, 0x11, 0x00


	//----- nvinfo : EIATTR_KPARAM_INFO
	.align		4
.L_41:
        /*0048*/ 	.byte	0x04, 0x17
        /*004a*/ 	.short	(.L_43 - .L_42)
.L_42:
        /*004c*/ 	.word	0x00000000
        /*0050*/ 	.short	0x0001
        /*0052*/ 	.short	0x0008
        /*0054*/ 	.byte	0x00, 0xf5, 0x21, 0x00


	//----- nvinfo : EIATTR_KPARAM_INFO
	.align		4
.L_43:
        /*0058*/ 	.byte	0x04, 0x17
        /*005a*/ 	.short	(.L_45 - .L_44)
.L_44:
        /*005c*/ 	.word	0x00000000
        /*0060*/ 	.short	0x0000
        /*0062*/ 	.short	0x0000
        /*0064*/ 	.byte	0x00, 0xf5, 0x21, 0x00


	//----- nvinfo : EIATTR_SPARSE_MMA_MASK
	.align		4
.L_45:
        /*0068*/ 	.byte	0x03, 0x50
        /*006a*/ 	.short	0x0000


	//----- nvinfo : EIATTR_MAXREG_COUNT
	.align		4
        /*006c*/ 	.byte	0x03, 0x1b
        /*006e*/ 	.short	0x00ff


	//----- nvinfo : EIATTR_NUM_BARRIERS
	.align		4
        /*0070*/ 	.byte	0x02, 0x4c
        /*0072*/ 	.byte	0x01
	.zero		1


	//----- nvinfo : EIATTR_MERCURY_ISA_VERSION
	.align		4
        /*0074*/ 	.byte	0x03, 0x5f
        /*0076*/ 	.short	0x0101


	//----- nvinfo : EIATTR_VRC_CTA_INIT_COUNT
	.align		4
        /*0078*/ 	.byte	0x02, 0x4a
	.zero		1
	.zero		1


	//----- nvinfo : EIATTR_EXIT_INSTR_OFFSETS
	.align		4
        /*007c*/ 	.byte	0x04, 0x1c
        /*007e*/ 	.short	(.L_47 - .L_46)


	//   ....[0]....
.L_46:
        /*0080*/ 	.word	0x00000ea0


	//   ....[1]....
        /*0084*/ 	.word	0x00000f60


	//----- nvinfo : EIATTR_CRS_STACK_SIZE
	.align		4
.L_47:
        /*0088*/ 	.byte	0x04, 0x1e
        /*008a*/ 	.short	(.L_49 - .L_48)
.L_48:
        /*008c*/ 	.word	0x00000000


	//----- nvinfo : EIATTR_CBANK_PARAM_SIZE
	.align		4
.L_49:
        /*0090*/ 	.byte	0x03, 0x19
        /*0092*/ 	.short	0x0028


	//----- nvinfo : EIATTR_PARAM_CBANK
	.align		4
        /*0094*/ 	.byte	0x04, 0x0a
        /*0096*/ 	.short	(.L_51 - .L_50)
	.align		4
.L_50:
        /*0098*/ 	.word	index@(.nv.constant0._Z24kernel_minimo_por_bloquePKfS0_iiPfPi)
        /*009c*/ 	.short	0x0380
        /*009e*/ 	.short	0x0028


	//----- nvinfo : EIATTR_SW_WAR
	.align		4
.L_51:
        /*00a0*/ 	.byte	0x04, 0x36
        /*00a2*/ 	.short	(.L_53 - .L_52)
.L_52:
        /*00a4*/ 	.word	0x00000008
.L_53:


//--------------------- .nv.callgraph             --------------------------
	.section	.nv.callgraph,"",@"SHT_CUDA_CALLGRAPH"
	.align	4
	.sectionentsize	8
	.align		4
        /*0000*/ 	.word	0x00000000
	.align		4
        /*0004*/ 	.word	0xffffffff
	.align		4
        /*0008*/ 	.word	0x00000000
	.align		4
        /*000c*/ 	.word	0xfffffffe
	.align		4
        /*0010*/ 	.word	0x00000000
	.align		4
        /*0014*/ 	.word	0xfffffffd
	.align		4
        /*0018*/ 	.word	0x00000000
	.align		4
        /*001c*/ 	.word	0xfffffffc


//--------------------- .text._Z22kernel_reducir_minimosPKfPKiiPfPi --------------------------
	.section	.text._Z22kernel_reducir_minimosPKfPKiiPfPi,"ax",@progbits
	.align	128
        .global         _Z22kernel_reducir_minimosPKfPKiiPfPi
        .type           _Z22kernel_reducir_minimosPKfPKiiPfPi,@function
        .size           _Z22kernel_reducir_minimosPKfPKiiPfPi,(.L_x_22 - _Z22kernel_reducir_minimosPKfPKiiPfPi)
        .other          _Z22kernel_reducir_minimosPKfPKiiPfPi,@"STO_CUDA_ENTRY STV_DEFAULT"
_Z22kernel_reducir_minimosPKfPKiiPfPi:
.text._Z22kernel_reducir_minimosPKfPKiiPfPi:
[----:B------:R-:W-:Y:S01]  /*0000*/  LDC R1, c[0x0][0x37c] ;  /* 0x0000df00ff017b82 */ /* 0x000fe20000000800 */
[----:B------:R-:W0:Y:S01]  /*0010*/  S2R R10, SR_TID.X ;  /* 0x00000000000a7919 */ /* 0x000e220000002100 */
[----:B------:R-:W0:Y:S01]  /*0020*/  LDCU UR5, c[0x0][0x390] ;  /* 0x00007200ff0577ac */ /* 0x000e220008000800 */
[----:B------:R-:W-:Y:S01]  /*0030*/  BSSY.RECONVERGENT B0, `(.L_x_0) ;  /* 0x000001a000007945 */ /* 0x000fe20003800200 */
[----:B------:R-:W-:Y:S01]  /*0040*/  IMAD.MOV.U32 R8, RZ, RZ, -0x1 ;  /* 0xffffffffff087424 */ /* 0x000fe200078e00ff */
[----:B------:R-:W1:Y:S01]  /*0050*/  LDCU UR4, c[0x0][0x360] ;  /* 0x00006c00ff0477ac */ /* 0x000e620008000800 */
[----:B------:R-:W-:Y:S01]  /*0060*/  IMAD.MOV.U32 R9, RZ, RZ, 0x7f7fffff ;  /* 0x7f7fffffff097424 */ /* 0x000fe200078e00ff */
[----:B------:R-:W2:Y:S01]  /*0070*/  LDCU.64 UR6, c[0x0][0x358] ;  /* 0x00006b00ff0677ac */ /* 0x000ea20008000a00 */
[----:B------:R-:W3:Y:S01]  /*0080*/  LDCU UR8, c[0x0][0x390] ;  /* 0x00007200ff0877ac */ /* 0x000ee20008000800 */
[----:B-1----:R-:W-:Y:S01]  /*0090*/  IMAD.U32 R0, RZ, RZ, UR4 ;  /* 0x00000004ff007e24 */ /* 0x002fe2000f8e00ff */
[----:B0-----:R-:W-:-:S13]  /*00a0*/  ISETP.GE.AND P0, PT, R10, UR5, PT ;  /* 0x000000050a007c0c */ /* 0x001fda000bf06270 */
[----:B--23--:R-:W-:Y:S05]  /*00b0*/  @P0 BRA `(.L_x_1) ;  /* 0x0000000000440947 */ /* 0x00cfea0003800000 */
[----:B------:R-:W0:Y:S01]  /*00c0*/  LDC.64 R4, c[0x0][0x380] ;  /* 0x0000e000ff047b82 */ /* 0x000e220000000a00 */
[----:B------:R-:W-:Y:S01]  /*00d0*/  MOV R9, 0x7f7fffff ;  /* 0x7f7fffff00097802 */ /* 0x000fe20000000f00 */
[----:B------:R-:W-:Y:S02]  /*00e0*/  IMAD.MOV.U32 R8, RZ, RZ, -0x1 ;  /* 0xffffffffff087424 */ /* 0x000fe400078e00ff */
[----:B------:R-:W-:-:S04]  /*00f0*/  IMAD.MOV.U32 R11, RZ, RZ, R10 ;  /* 0x000000ffff0b7224 */ /* 0x000fc800078e000a */
[----:B------:R-:W1:Y:S03]  /*0100*/  LDC.64 R6, c[0x0][0x388] ;  /* 0x0000e200ff067b82 */ /* 0x000e660000000a00 */
.L_x_4:
[----:B0-----:R-:W-:-:S05]  /*0110*/  IMAD.WIDE R2, R11, 0x4, R4 ;  /* 0x000000040b027825 */ /* 0x001fca00078e0204 */
[----:B------:R-:W2:Y:S01]  /*0120*/  LDG.E.CONSTANT R12, desc[UR6][R2.64] ;  /* 0x00000006020c7981 */ /* 0x000ea2000c1e9900 */
[----:B------:R-:W-:Y:S01]  /*0130*/  BSSY.RECONVERGENT B1, `(.L_x_2) ;  /* 0x0000006000017945 */ /* 0x000fe20003800200 */
[----:B--2---:R-:W-:-:S13]  /*0140*/  FSETP.GEU.AND P0, PT, R12, R9, PT ;  /* 0x000000090c00720b */ /* 0x004fda0003f0e000 */
[----:B-----5:R-:W-:Y:S05]  /*0150*/  @P0 BRA `(.L_x_3) ;  /* 0x00000000000c0947 */ /* 0x020fea0003800000 */
[----:B-1----:R-:W-:-:S05]  /*0160*/  IMAD.WIDE R2, R11, 0x4, R6 ;  /* 0x000000040b027825 */ /* 0x002fca00078e0206 */
[----:B------:R0:W5:Y:S01]  /*0170*/  LDG.E.CONSTANT R8, desc[UR6][R2.64] ;  /* 0x0000000602087981 */ /* 0x000162000c1e9900 */
[----:B------:R-:W-:-:S07]  /*0180*/  MOV R9, R12 ;  /* 0x0000000c00097202 */ /* 0x000fce0000000f00 */
.L_x_3:
[----:B------:R-:W-:Y:S05]  /*0190*/  BSYNC.RECONVERGENT B1 ;  /* 0x0000000000017941 */ /* 0x000fea0003800200 */
.L_x_2:
[----:B------:R-:W-:-:S05]  /*01a0*/  IMAD.IADD R11, R0, 0x1, R11 ;  /* 0x00000001000b7824 */ /* 0x000fca00078e020b */
[----:B------:R-:W-:-:S13]  /*01b0*/  ISETP.GE.AND P0, PT, R11, UR8, PT ;  /* 0x000000080b007c0c */ /* 0x000fda000bf06270 */
[----:B------:R-:W-:Y:S05]  /*01c0*/  @!P0 BRA `(.L_x_4) ;  /* 0xfffffffc00d08947 */ /* 0x000fea000383ffff */
.L_x_1:
[----:B------:R-:W-:Y:S05]  /*01d0*/  BSYNC.RECONVERGENT B0 ;  /* 0x0000000000007941 */ /* 0x000fea0003800200 */
.L_x_0:
[----:B0-----:R-:W0:Y:S01]  /*01e0*/  S2R R3, SR_CgaCtaId ;  /* 0x0000000000037919 */ /* 0x001e220000008800 */
[----:B------:R-:W-:Y:S02]  /*01f0*/  MOV R2, 0x400 ;  /* 0x0000040000027802 */ /* 0x000fe40000000f00 */
[----:B------:R-:W-:Y:S02]  /*0200*/  ISETP.GE.U32.AND P0, PT, R0, 0x2, PT ;  /* 0x000000020000780c */ /* 0x000fe40003f06070 */
[----:B0-----:R-:W-:-:S05]  /*0210*/  LEA R3, R3, R2, 0x18 ;  /* 0x0000000203037211 */ /* 0x001fca00078ec0ff */
[----:B------:R-:W-:Y:S01]  /*0220*/  IMAD R11, R0, 0x4, R3 ;  /* 0x00000004000b7824 */ /* 0x000fe200078e0203 */
[----:B------:R-:W-:-:S03]  /*0230*/  LEA R3, R10, R3, 0x2 ;  /* 0x000000030a037211 */ /* 0x000fc600078e10ff */
[----:B------:R-:W-:Y:S02]  /*0240*/  IMAD R5, R10, 0x4, R11 ;  /* 0x000000040a057824 */ /* 0x000fe400078e020b */
[----:B------:R0:W-:Y:S04]  /*0250*/  STS [R3], R9 ;  /* 0x0000000903007388 */ /* 0x0001e80000000800 */
[----:B-----5:R0:W-:Y:S01]  /*0260*/  STS [R5], R8 ;  /* 0x0000000805007388 */ /* 0x0201e20000000800 */
[----:B------:R-:W-:Y:S06]  /*0270*/  BAR.SYNC.DEFER_BLOCKING 0x0 ;  /* 0x0000000000007b1d */ /* 0x000fec0000010000 */
[----:B------:R-:W-:Y:S05]  /*0280*/  @!P0 BRA `(.L_x_5) ;  /* 0x0000000000448947 */ /* 0x000fea0003800000 */
.L_x_8:
[--C-:B-1----:R-:W-:Y:S01]  /*0290*/  IMAD.MOV.U32 R6, RZ, RZ, R0.reuse ;  /* 0x000000ffff067224 */ /* 0x102fe200078e0000 */
[----:B------:R-:W-:Y:S01]  /*02a0*/  SHF.R.U32.HI R0, RZ, 0x1, R0 ;  /* 0x00000001ff007819 */ /* 0x000fe20000011600 */
[----:B------:R-:W-:Y:S03]  /*02b0*/  BSSY.RECONVERGENT B0, `(.L_x_6) ;  /* 0x000000b000007945 */ /* 0x000fe60003800200 */
[----:B------:R-:W-:-:S13]  /*02c0*/  ISETP.GE.U32.AND P0, PT, R10, R0, PT ;  /* 0x000000000a00720c */ /* 0x000fda0003f06070 */
[----:B--2---:R-:W-:Y:S05]  /*02d0*/  @P0 BRA `(.L_x_7) ;  /* 0x0000000000200947 */ /* 0x004fea0003800000 */
[----:B------:R-:W-:Y:S01]  /*02e0*/  LEA R2, R0, R3, 0x2 ;  /* 0x0000000300027211 */ /* 0x000fe200078e10ff */
[----:B------:R-:W-:Y:S05]  /*02f0*/  LDS R4, [R3] ;  /* 0x0000000003047984 */ /* 0x000fea0000000800 */
[----:B------:R-:W1:Y:S02]  /*0300*/  LDS R2, [R2] ;  /* 0x0000000002027984 */ /* 0x000e640000000800 */
[----:B-1----:R-:W-:Y:S01]  /*0310*/  FSETP.GEU.AND P0, PT, R2, R4, PT ;  /* 0x000000040200720b */ /* 0x002fe20003f0e000 */
[----:B------:R-:W-:-:S12]  /*0320*/  IMAD R4, R0, 0x4, R5 ;  /* 0x0000000400047824 */ /* 0x000fd800078e0205 */
[----:B------:R-:W1:Y:S04]  /*0330*/  @!P0 LDS R4, [R4] ;  /* 0x0000000004048984 */ /* 0x000e680000000800 */
[----:B------:R2:W-:Y:S04]  /*0340*/  @!P0 STS [R3], R2 ;  /* 0x0000000203008388 */ /* 0x0005e80000000800 */
[----:B-1----:R2:W-:Y:S02]  /*0350*/  @!P0 STS [R5], R4 ;  /* 0x0000000405008388 */ /* 0x0025e40000000800 */
.L_x_7:
[----:B------:R-:W-:Y:S05]  /*0360*/  BSYNC.RECONVERGENT B0 ;  /* 0x0000000000007941 */ /* 0x000fea0003800200 */
.L_x_6:
[----:B------:R-:W-:Y:S01]  /*0370*/  BAR.SYNC.DEFER_BLOCKING 0x0 ;  /* 0x0000000000007b1d */ /* 0x000fe20000010000 */
[----:B------:R-:W-:-:S13]  /*0380*/  ISETP.GT.U32.AND P0, PT, R6, 0x3, PT ;  /* 0x000000030600780c */ /* 0x000fda0003f04070 */
[----:B------:R-:W-:Y:S05]  /*0390*/  @P0 BRA `(.L_x_8) ;  /* 0xfffffffc00bc0947 */ /* 0x000fea000383ffff */
.L_x_5:
[----:B------:R-:W-:-:S13]  /*03a0*/  ISETP.NE.AND P0, PT, R10, RZ, PT ;  /* 0x000000ff0a00720c */ /* 0x000fda0003f05270 */
[----:B------:R-:W-:Y:S05]  /*03b0*/  @P0 EXIT ;  /* 0x000000000000094d */ /* 0x000fea0003800000 */
[----:B------:R-:W3:Y:S01]  /*03c0*/  S2UR UR5, SR_CgaCtaId ;  /* 0x00000000000579c3 */ /* 0x000ee20000008800 */
[----:B------:R-:W-:Y:S01]  /*03d0*/  UMOV UR4, 0x400 ;  /* 0x0000040000047882 */ /* 0x000fe20000000000 */
[----:B0-----:R-:W-:Y:S06]  /*03e0*/  LDS R9, [R11] ;  /* 0x000000000b097984 */ /* 0x001fec0000000800 */
[----:B--2---:R-:W0:Y:S08]  /*03f0*/  LDC.64 R2, c[0x0][0x398] ;  /* 0x0000e600ff027b82 */ /* 0x004e300000000a00 */
[----:B------:R-:W2:Y:S01]  /*0400*/  LDC.64 R4, c[0x0][0x3a0] ;  /* 0x0000e800ff047b82 */ /* 0x000ea20000000a00 */
[----:B---3--:R-:W-:-:S09]  /*0410*/  ULEA UR4, UR5, UR4, 0x18 ;  /* 0x0000000405047291 */ /* 0x008fd2000f8ec0ff */
[----:B-1----:R-:W0:Y:S04]  /*0420*/  LDS R7, [UR4] ;  /* 0x00000004ff077984 */ /* 0x002e280008000800 */
[----:B0-----:R-:W-:Y:S04]  /*0430*/  STG.E desc[UR6][R2.64], R7 ;  /* 0x0000000702007986 */ /* 0x001fe8000c101906 */
[----:B--2---:R-:W-:Y:S01]  /*0440*/  STG.E desc[UR6][R4.64], R9 ;  /* 0x0000000904007986 */ /* 0x004fe2000c101906 */
[----:B------:R-:W-:Y:S05]  /*0450*/  EXIT ;  /* 0x000000000000794d */ /* 0x000fea0003800000 */
.L_x_9:
[----:B------:R-:W-:-:S00]  /*0460*/  BRA `(.L_x_9) ;  /* 0xfffffffc00fc7947 */ /* 0x000fc0000383ffff */
[----:B------:R-:W-:-:S00]  /*0470*/  NOP ;  /* 0x0000000000007918 */ /* 0x000fc00000000000 */
        /* <DEDUP_REMOVED lines=8> */
.L_x_22:


//--------------------- .text._Z24kernel_minimo_por_bloquePKfS0_iiPfPi --------------------------
	.section	.text._Z24kernel_minimo_por_bloquePKfS0_iiPfPi,"ax",@progbits
	.align	128
        .global         _Z24kernel_minimo_por_bloquePKfS0_iiPfPi
        .type           _Z24kernel_minimo_por_bloquePKfS0_iiPfPi,@function
        .size           _Z24kernel_minimo_por_bloquePKfS0_iiPfPi,(.L_x_23 - _Z24kernel_minimo_por_bloquePKfS0_iiPfPi)
        .other          _Z24kernel_minimo_por_bloquePKfS0_iiPfPi,@"STO_CUDA_ENTRY STV_DEFAULT"
_Z24kernel_minimo_por_bloquePKfS0_iiPfPi:
.text._Z24kernel_minimo_por_bloquePKfS0_iiPfPi:
[----:B------:R-:W-:Y:S01]  /*0000*/  LDC R1, c[0x0][0x37c] ;  /* 0x0000df00ff017b82 */ /* 0x000fe20000000800 */
[----:B------:R-:W0:Y:S01]  /*0010*/  S2R R0, SR_CTAID.X ;  /* 0x0000000000007919 */ /* 0x000e220000002500 */
[----:B------:R-:W1:Y:S01]  /*0020*/  LDCU UR4, c[0x0][0x360] ;  /* 0x00006c00ff0477ac */ /* 0x000e620008000800 */
[----:B------:R-:W-:Y:S01]  /*0030*/  BSSY.RECONVERGENT B0, `(.L_x_10) ;  /* 0x00000c9000007945 */ /* 0x000fe20003800200 */
[----:B------:R-:W-:Y:S01]  /*0040*/  MOV R2, 0xffffffff ;  /* 0xffffffff00027802 */ /* 0x000fe20000000f00 */
[----:B------:R-:W0:Y:S01]  /*0050*/  S2R R7, SR_TID.X ;  /* 0x0000000000077919 */ /* 0x000e220000002100 */
[----:B------:R-:W2:Y:S01]  /*0060*/  LDCU UR5, c[0x0][0x390] ;  /* 0x00007200ff0577ac */ /* 0x000ea20008000800 */
[----:B------:R-:W-:Y:S01]  /*0070*/  MOV R14, 0x7f7fffff ;  /* 0x7f7fffff000e7802 */ /* 0x000fe20000000f00 */
[----:B------:R-:W3:Y:S01]  /*0080*/  LDCU.64 UR16, c[0x0][0x358] ;  /* 0x00006b00ff1077ac */ /* 0x000ee20008000a00 */
[----:B-1----:R-:W-:Y:S01]  /*0090*/  MOV R10, UR4 ;  /* 0x00000004000a7c02 */ /* 0x002fe20008000f00 */
[----:B0-----:R-:W-:-:S05]  /*00a0*/  IMAD R6, R0, UR4, R7 ;  /* 0x0000000400067c24 */ /* 0x001fca000f8e0207 */
[----:B--2---:R-:W-:-:S13]  /*00b0*/  ISETP.GE.AND P0, PT, R6, UR5, PT ;  /* 0x0000000506007c0c */ /* 0x004fda000bf06270 */
[----:B---3--:R-:W-:Y:S05]  /*00c0*/  @P0 BRA `(.L_x_11) ;  /* 0x0000000800fc0947 */ /* 0x008fea0003800000 */
[----:B------:R-:W0:Y:S01]  /*00d0*/  LDCU UR8, c[0x0][0x394] ;  /* 0x00007280ff0877ac */ /* 0x000e220008000800 */
[----:B------:R-:W-:Y:S01]  /*00e0*/  HFMA2 R14, -RZ, RZ, 0, 0 ;  /* 0x00000000ff0e7431 */ /* 0x000fe200000001ff */
[----:B------:R-:W-:Y:S01]  /*00f0*/  MOV R2, R6 ;  /* 0x0000000600027202 */ /* 0x000fe20000000f00 */
[----:B0-----:R-:W-:-:S09]  /*0100*/  UISETP.GE.AND UP0, UPT, UR8, 0x1, UPT ;  /* 0x000000010800788c */ /* 0x001fd2000bf06270 */
[----:B------:R-:W-:Y:S05]  /*0110*/  BRA.U !UP0, `(.L_x_11) ;  /* 0x0000000908e87547 */ /* 0x000fea000b800000 */
[----:B------:R-:W-:Y:S02]  /*0120*/  UISETP.GE.U32.AND UP1, UPT, UR8, 0x10, UPT ;  /* 0x000000100800788c */ /* 0x000fe4000bf26070 */
[----:B------:R-:W-:Y:S01]  /*0130*/  IMAD R9, R6, UR8, RZ ;  /* 0x0000000806097c24 */ /* 0x000fe2000f8e02ff */
[----:B------:R-:W-:Y:S01]  /*0140*/  ULOP3.LUT UR9, UR8, 0xf, URZ, 0xc0, !UPT ;  /* 0x0000000f08097892 */ /* 0x000fe2000f8ec0ff */
[----:B------:R-:W-:Y:S02]  /*0150*/  MOV R14, RZ ;  /* 0x000000ff000e7202 */ /* 0x000fe40000000f00 */
[----:B------:R-:W-:Y:S01]  /*0160*/  MOV R8, RZ ;  /* 0x000000ff00087202 */ /* 0x000fe20000000f00 */
[----:B------:R-:W-:Y:S02]  /*0170*/  UISETP.NE.AND UP0, UPT, UR9, URZ, UPT ;  /* 0x000000ff0900728c */ /* 0x000fe4000bf05270 */
[----:B------:R-:W-:Y:S09]  /*0180*/  BRA.U !UP1, `(.L_x_12) ;  /* 0x0000000509547547 */ /* 0x000ff2000b800000 */
[----:B------:R-:W0:Y:S01]  /*0190*/  LDCU.128 UR12, c[0x0][0x380] ;  /* 0x00007000ff0c77ac */ /* 0x000e220008000c00 */
[----:B------:R-:W-:Y:S01]  /*01a0*/  HFMA2 R14, -RZ, RZ, 0, 0 ;  /* 0x00000000ff0e7431 */ /* 0x000fe200000001ff */
[----:B------:R-:W-:Y:S01]  /*01b0*/  MOV R11, R9 ;  /* 0x00000009000b7202 */ /* 0x000fe20000000f00 */
[----:B------:R-:W-:-:S04]  /*01c0*/  ULOP3.LUT UR10, UR8, 0x7ffffff0, URZ, 0xc0, !UPT ;  /* 0x7ffffff0080a7892 */ /* 0x000fc8000f8ec0ff */
[----:B------:R-:W-:Y:S02]  /*01d0*/  UIADD3 UR11, UPT, UPT, -UR10, URZ, URZ ;  /* 0x000000ff0a0b7290 */ /* 0x000fe4000fffe1ff */
[----:B------:R-:W-:Y:S01]  /*01e0*/  MOV R8, UR10 ;  /* 0x0000000a00087c02 */ /* 0x000fe20008000f00 */
[----:B0-----:R-:W-:Y:S02]  /*01f0*/  UIADD3 UR4, UP2, UPT, UR14, 0x20, URZ ;  /* 0x000000200e047890 */ /* 0x001fe4000ff5e0ff */
[----:B------:R-:W-:Y:S02]  /*0200*/  UIADD3 UR6, UP1, UPT, UR12, 0x20, URZ ;  /* 0x000000200c067890 */ /* 0x000fe4000ff3e0ff */
[----:B------:R-:W-:Y:S02]  /*0210*/  UIADD3.X UR5, UPT, UPT, URZ, UR15, URZ, UP2, !UPT ;  /* 0x0000000fff057290 */ /* 0x000fe400097fe4ff */
[----:B------:R-:W-:Y:S01]  /*0220*/  MOV R2, UR4 ;  /* 0x0000000400027c02 */ /* 0x000fe20008000f00 */
[----:B------:R-:W-:-:S03]  /*0230*/  UIADD3.X UR7, UPT, UPT, URZ, UR13, URZ, UP1, !UPT ;  /* 0x0000000dff077290 */ /* 0x000fc60008ffe4ff */
[----:B------:R-:W-:-:S09]  /*0240*/  MOV R3, UR5 ;  /* 0x0000000500037c02 */ /* 0x000fd20008000f00 */
.L_x_13:
[----:B------:R-:W-:Y:S01]  /*0250*/  MOV R4, UR6 ;  /* 0x0000000600047c02 */ /* 0x000fe20008000f00 */
[----:B------:R-:W2:Y:S01]  /*0260*/  LDG.E.CONSTANT R13, desc[UR16][R2.64+-0x20] ;  /* 0xffffe010020d7981 */ /* 0x000ea2000c1e9900 */
[----:B------:R-:W-:-:S03]  /*0270*/  MOV R5, UR7 ;  /* 0x0000000700057c02 */ /* 0x000fc60008000f00 */
[----:B------:R-:W3:Y:S01]  /*0280*/  LDG.E.CONSTANT R24, desc[UR16][R2.64+-0x1c] ;  /* 0xffffe41002187981 */ /* 0x000ee2000c1e9900 */
[----:B------:R-:W-:-:S03]  /*0290*/  IMAD.WIDE R4, R11, 0x4, R4 ;  /* 0x000000040b047825 */ /* 0x000fc600078e0204 */
[----:B------:R-:W4:Y:S04]  /*02a0*/  LDG.E.CONSTANT R20, desc[UR16][R2.64+-0x18] ;  /* 0xffffe81002147981 */ /* 0x000f28000c1e9900 */
[----:B------:R-:W2:Y:S04]  /*02b0*/  LDG.E.CONSTANT R12, desc[UR16][R4.64+-0x20] ;  /* 0xffffe010040c7981 */ /* 0x000ea8000c1e9900 */
[----:B------:R-:W3:Y:S04]  /*02c0*/  LDG.E.CONSTANT R21, desc[UR16][R4.64+-0x1c] ;  /* 0xffffe41004157981 */ /* 0x000ee8000c1e9900 */
[----:B------:R-:W4:Y:S04]  /*02d0*/  LDG.E.CONSTANT R25, desc[UR16][R4.64+-0x18] ;  /* 0xffffe81004197981 */ /* 0x000f28000c1e9900 */
[----:B------:R-:W5:Y:S04]  /*02e0*/  LDG.E.CONSTANT R22, desc[UR16][R2.64+-0x14] ;  /* 0xffffec1002167981 */ /* 0x000f68000c1e9900 */
[----:B------:R-:W5:Y:S04]  /*02f0*/  LDG.E.CONSTANT R23, desc[UR16][R4.64+-0x14] ;  /* 0xffffec1004177981 */ /* 0x000f68000c1e9900 */
[----:B------:R-:W5:Y:S04]  /*0300*/  LDG.E.CONSTANT R18, desc[UR16][R2.64+-0x10] ;  /* 0xfffff01002127981 */ /* 0x000f68000c1e9900 */
[----:B------:R-:W5:Y:S04]  /*0310*/  LDG.E.CONSTANT R19, desc[UR16][R4.64+-0x10] ;  /* 0xfffff01004137981 */ /* 0x000f68000c1e9900 */
[----:B------:R-:W5:Y:S04]  /*0320*/  LDG.E.CONSTANT R16, desc[UR16][R2.64+-0xc] ;  /* 0xfffff41002107981 */ /* 0x000f68000c1e9900 */
[----:B------:R-:W5:Y:S04]  /*0330*/  LDG.E.CONSTANT R17, desc[UR16][R4.64+-0xc] ;  /* 0xfffff41004117981 */ /* 0x000f68000c1e9900 */
[----:B------:R-:W5:Y:S01]  /*0340*/  LDG.E.CONSTANT R27, desc[UR16][R2.64+0x1c] ;  /* 0x00001c10021b7981 */ /* 0x000f62000c1e9900 */
[----:B--2---:R-:W-:-:S03]  /*0350*/  FADD R15, R12, -R13 ;  /* 0x8000000d0c0f7221 */ /* 0x004fc60000000000 */
[----:B------:R-:W2:Y:S04]  /*0360*/  LDG.E.CONSTANT R12, desc[UR16][R2.64+-0x8] ;  /* 0xfffff810020c7981 */ /* 0x000ea8000c1e9900 */
[----:B------:R-:W2:Y:S01]  /*0370*/  LDG.E.CONSTANT R13, desc[UR16][R4.64+-0x8] ;  /* 0xfffff810040d7981 */ /* 0x000ea2000c1e9900 */
[----:B------:R-:W-:-:S03]  /*0380*/  FFMA R26, R15, R15, R14 ;  /* 0x0000000f0f1a7223 */ /* 0x000fc6000000000e */
[----:B------:R-:W2:Y:S04]  /*0390*/  LDG.E.CONSTANT R14, desc[UR16][R2.64+-0x4] ;  /* 0xfffffc10020e7981 */ /* 0x000ea8000c1e9900 */
[----:B------:R-:W2:Y:S01]  /*03a0*/  LDG.E.CONSTANT R15, desc[UR16][R4.64+-0x4] ;  /* 0xfffffc10040f7981 */ /* 0x000ea2000c1e9900 */
[----:B---3--:R-:W-:Y:S01]  /*03b0*/  FADD R21, R21, -R24 ;  /* 0x8000001815157221 */ /* 0x008fe20000000000 */
[----:B----4-:R-:W-:Y:S02]  /*03c0*/  FADD R25, R25, -R20 ;  /* 0x8000001419197221 */ /* 0x010fe40000000000 */
[----:B------:R-:W3:Y:S01]  /*03d0*/  LDG.E.CONSTANT R20, desc[UR16][R4.64] ;  /* 0x0000001004147981 */ /* 0x000ee2000c1e9900 */
[----:B------:R-:W-:-:S03]  /*03e0*/  FFMA R26, R21, R21, R26 ;  /* 0x00000015151a7223 */ /* 0x000fc6000000001a */
[----:B------:R-:W3:Y:S01]  /*03f0*/  LDG.E.CONSTANT R21, desc[UR16][R2.64] ;  /* 0x0000001002157981 */ /* 0x000ee2000c1e9900 */
[----:B------:R-:W-:Y:S01]  /*0400*/  FFMA R26, R25, R25, R26 ;  /* 0x00000019191a7223 */ /* 0x000fe2000000001a */
[----:B-----5:R-:W-:Y:S02]  /*0410*/  FADD R25, R23, -R22 ;  /* 0x8000001617197221 */ /* 0x020fe40000000000 */
[----:B------:R-:W4:Y:S02]  /*0420*/  LDG.E.CONSTANT R23, desc[UR16][R2.64+0x4] ;  /* 0x0000041002177981 */ /* 0x000f24000c1e9900 */
[----:B------:R-:W-:Y:S01]  /*0430*/  FFMA R26, R25, R25, R26 ;  /* 0x00000019191a7223 */ /* 0x000fe2000000001a */
[----:B------:R-:W-:Y:S01]  /*0440*/  FADD R25, R19, -R18 ;  /* 0x8000001213197221 */ /* 0x000fe20000000000 */
[----:B------:R-:W4:Y:S03]  /*0450*/  LDG.E.CONSTANT R22, desc[UR16][R4.64+0x4] ;  /* 0x0000041004167981 */ /* 0x000f26000c1e9900 */
[----:B------:R-:W-:Y:S01]  /*0460*/  FFMA R26, R25, R25, R26 ;  /* 0x00000019191a7223 */ /* 0x000fe2000000001a */
[----:B------:R-:W5:Y:S01]  /*0470*/  LDG.E.CONSTANT R18, desc[UR16][R2.64+0x8] ;  /* 0x0000081002127981 */ /* 0x000f62000c1e9900 */
[----:B------:R-:W-:-:S03]  /*0480*/  FADD R25, R17, -R16 ;  /* 0x8000001011197221 */ /* 0x000fc60000000000 */
[----:B------:R-:W5:Y:S01]  /*0490*/  LDG.E.CONSTANT R19, desc[UR16][R4.64+0x8] ;  /* 0x0000081004137981 */ /* 0x000f62000c1e9900 */
[----:B------:R-:W-:-:S03]  /*04a0*/  FFMA R26, R25, R25, R26 ;  /* 0x00000019191a7223 */ /* 0x000fc6000000001a */
[----:B------:R-:W5:Y:S04]  /*04b0*/  LDG.E.CONSTANT R16, desc[UR16][R2.64+0xc] ;  /* 0x00000c1002107981 */ /* 0x000f68000c1e9900 */
[----:B------:R-:W5:Y:S04]  /*04c0*/  LDG.E.CONSTANT R17, desc[UR16][R4.64+0xc] ;  /* 0x00000c1004117981 */ /* 0x000f68000c1e9900 */
[----:B------:R-:W5:Y:S01]  /*04d0*/  LDG.E.CONSTANT R24, desc[UR16][R2.64+0x18] ;  /* 0x0000181002187981 */ /* 0x000f62000c1e9900 */
[----:B--2---:R-:W-:-:S03]  /*04e0*/  FADD R25, R13, -R12 ;  /* 0x8000000c0d197221 */ /* 0x004fc60000000000 */
[----:B------:R-:W2:Y:S01]  /*04f0*/  LDG.E.CONSTANT R12, desc[UR16][R2.64+0x10] ;  /* 0x00001010020c7981 */ /* 0x000ea2000c1e9900 */
[----:B------:R-:W-:-:S03]  /*0500*/  FFMA R26, R25, R25, R26 ;  /* 0x00000019191a7223 */ /* 0x000fc6000000001a */
[----:B------:R-:W2:Y:S01]  /*0510*/  LDG.E.CONSTANT R13, desc[UR16][R4.64+0x10] ;  /* 0x00001010040d7981 */ /* 0x000ea2000c1e9900 */
[----:B------:R-:W-:-:S03]  /*0520*/  FADD R25, R15, -R14 ;  /* 0x8000000e0f197221 */ /* 0x000fc60000000000 */
[----:B------:R0:W2:Y:S04]  /*0530*/  LDG.E.CONSTANT R14, desc[UR16][R2.64+0x14] ;  /* 0x00001410020e7981 */ /* 0x0000a8000c1e9900 */
[----:B------:R-:W2:Y:S01]  /*0540*/  LDG.E.CONSTANT R15, desc[UR16][R4.64+0x14] ;  /* 0x00001410040f7981 */ /* 0x000ea2000c1e9900 */
[----:B------:R-:W-:-:S03]  /*0550*/  FFMA R28, R25, R25, R26 ;  /* 0x00000019191c7223 */ /* 0x000fc6000000001a */
[----:B------:R-:W2:Y:S04]  /*0560*/  LDG.E.CONSTANT R25, desc[UR16][R4.64+0x18] ;  /* 0x0000181004197981 */ /* 0x000ea8000c1e9900 */
[----:B------:R-:W2:Y:S01]  /*0570*/  LDG.E.CONSTANT R26, desc[UR16][R4.64+0x1c] ;  /* 0x00001c10041a7981 */ /* 0x000ea2000c1e9900 */
[----:B---3--:R-:W-:Y:S01]  /*0580*/  FADD R21, R20, -R21 ;  /* 0x8000001514157221 */ /* 0x008fe20000000000 */
[----:B----4-:R-:W-:-:S03]  /*0590*/  FADD R23, R22, -R23 ;  /* 0x8000001716177221 */ /* 0x010fc60000000000 */
[----:B------:R-:W-:-:S04]  /*05a0*/  FFMA R28, R21, R21, R28 ;  /* 0x00000015151c7223 */ /* 0x000fc8000000001c */
[----:B------:R-:W-:Y:S01]  /*05b0*/  FFMA R28, R23, R23, R28 ;  /* 0x00000017171c7223 */ /* 0x000fe2000000001c */
[----:B-----5:R-:W-:-:S04]  /*05c0*/  FADD R19, R19, -R18 ;  /* 0x8000001213137221 */ /* 0x020fc80000000000 */
[----:B------:R-:W-:Y:S01]  /*05d0*/  FFMA R28, R19, R19, R28 ;  /* 0x00000013131c7223 */ /* 0x000fe2000000001c */
[----:B------:R-:W-:Y:S01]  /*05e0*/  FADD R17, R17, -R16 ;  /* 0x8000001011117221 */ /* 0x000fe20000000000 */
[----:B------:R-:W-:-:S03]  /*05f0*/  UIADD3 UR11, UPT, UPT, UR11, 0x10, URZ ;  /* 0x000000100b0b7890 */ /* 0x000fc6000fffe0ff */
[----:B------:R-:W-:Y:S01]  /*0600*/  FFMA R28, R17, R17, R28 ;  /* 0x00000011111c7223 */ /* 0x000fe2000000001c */
[----:B------:R-:W-:Y:S01]  /*0610*/  UISETP.NE.AND UP1, UPT, UR11, URZ, UPT ;  /* 0x000000ff0b00728c */ /* 0x000fe2000bf25270 */
[----:B0-----:R-:W-:Y:S02]  /*0620*/  IADD3 R2, P0, PT, R2, 0x40, RZ ;  /* 0x0000004002027810 */ /* 0x001fe40007f1e0ff */
[----:B------:R-:W-:Y:S02]  /*0630*/  IADD3 R11, PT, PT, R11, 0x10, RZ ;  /* 0x000000100b0b7810 */ /* 0x000fe40007ffe0ff */
[----:B------:R-:W-:Y:S01]  /*0640*/  IADD3.X R3, PT, PT, RZ, R3, RZ, P0, !PT ;  /* 0x00000003ff037210 */ /* 0x000fe200007fe4ff */
[----:B--2---:R-:W-:-:S04]  /*0650*/  FADD R13, R13, -R12 ;  /* 0x8000000c0d0d7221 */ /* 0x004fc80000000000 */
[----:B------:R-:W-:Y:S01]  /*0660*/  FFMA R28, R13, R13, R28 ;  /* 0x0000000d0d1c7223 */ /* 0x000fe2000000001c */
[----:B------:R-:W-:-:S04]  /*0670*/  FADD R15, R15, -R14 ;  /* 0x8000000e0f0f7221 */ /* 0x000fc80000000000 */
[----:B------:R-:W-:Y:S01]  /*0680*/  FFMA R28, R15, R15, R28 ;  /* 0x0000000f0f1c7223 */ /* 0x000fe2000000001c */
[----:B------:R-:W-:Y:S01]  /*0690*/  FADD R25, R25, -R24 ;  /* 0x8000001819197221 */ /* 0x000fe20000000000 */
[----:B------:R-:W-:-:S03]  /*06a0*/  FADD R27, R26, -R27 ;  /* 0x8000001b1a1b7221 */ /* 0x000fc60000000000 */
[----:B------:R-:W-:-:S04]  /*06b0*/  FFMA R28, R25, R25, R28 ;  /* 0x00000019191c7223 */ /* 0x000fc8000000001c */
[----:B------:R-:W-:Y:S01]  /*06c0*/  FFMA R14, R27, R27, R28 ;  /* 0x0000001b1b0e7223 */ /* 0x000fe2000000001c */
[----:B------:R-:W-:Y:S06]  /*06d0*/  BRA.U UP1, `(.L_x_13) ;  /* 0xfffffff901dc7547 */ /* 0x000fec000b83ffff */
.L_x_12:
[----:B------:R-:W-:Y:S01]  /*06e0*/  MOV R2, R6 ;  /* 0x0000000600027202 */ /* 0x000fe20000000f00 */
[----:B------:R-:W-:Y:S06]  /*06f0*/  BRA.U !UP0, `(.L_x_11) ;  /* 0x0000000508707547 */ /* 0x000fec000b800000 */
[----:B------:R-:W-:Y:S02]  /*0700*/  UISETP.GE.U32.AND UP0, UPT, UR9, 0x8, UPT ;  /* 0x000000080900788c */ /* 0x000fe4000bf06070 */
[----:B------:R-:W-:-:S04]  /*0710*/  ULOP3.LUT UR5, UR8, 0x7, URZ, 0xc0, !UPT ;  /* 0x0000000708057892 */ /* 0x000fc8000f8ec0ff */
[----:B------:R-:W-:-:S03]  /*0720*/  UISETP.NE.AND UP1, UPT, UR5, URZ, UPT ;  /* 0x000000ff0500728c */ /* 0x000fc6000bf25270 */
[----:B------:R-:W-:Y:S08]  /*0730*/  BRA.U !UP0, `(.L_x_14) ;  /* 0x0000000108987547 */ /* 0x000ff0000b800000 */
[----:B------:R-:W0:Y:S01]  /*0740*/  LDC.64 R2, c[0x0][0x380] ;  /* 0x0000e000ff027b82 */ /* 0x000e220000000a00 */
[----:B------:R-:W-:-:S07]  /*0750*/  IADD3 R11, PT, PT, R9, R8, RZ ;  /* 0x00000008090b7210 */ /* 0x000fce0007ffe0ff */
[----:B------:R-:W1:Y:S01]  /*0760*/  LDC.64 R4, c[0x0][0x388] ;  /* 0x0000e200ff047b82 */ /* 0x000e620000000a00 */
[----:B0-----:R-:W-:-:S05]  /*0770*/  IMAD.WIDE R2, R11, 0x4, R2 ;  /* 0x000000040b027825 */ /* 0x001fca00078e0202 */
[----:B------:R-:W2:Y:S01]  /*0780*/  LDG.E.CONSTANT R23, desc[UR16][R2.64] ;  /* 0x0000001002177981 */ /* 0x000ea2000c1e9900 */
[----:B-1----:R-:W-:-:S03]  /*0790*/  IMAD.WIDE.U32 R4, R8, 0x4, R4 ;  /* 0x0000000408047825 */ /* 0x002fc600078e0004 */
[----:B------:R-:W3:Y:S04]  /*07a0*/  LDG.E.CONSTANT R25, desc[UR16][R2.64+0x4] ;  /* 0x0000041002197981 */ /* 0x000ee8000c1e9900 */
[----:B------:R-:W2:Y:S04]  /*07b0*/  LDG.E.CONSTANT R26, desc[UR16][R4.64] ;  /* 0x00000010041a7981 */ /* 0x000ea8000c1e9900 */
[----:B------:R-:W3:Y:S04]  /*07c0*/  LDG.E.CONSTANT R28, desc[UR16][R4.64+0x4] ;  /* 0x00000410041c7981 */ /* 0x000ee8000c1e9900 */
[----:B------:R-:W4:Y:S04]  /*07d0*/  LDG.E.CONSTANT R22, desc[UR16][R2.64+0x8] ;  /* 0x0000081002167981 */ /* 0x000f28000c1e9900 */
[----:B------:R-:W4:Y:S04]  /*07e0*/  LDG.E.CONSTANT R19, desc[UR16][R4.64+0x8] ;  /* 0x0000081004137981 */ /* 0x000f28000c1e9900 */
[----:B------:R-:W5:Y:S04]  /*07f0*/  LDG.E.CONSTANT R20, desc[UR16][R2.64+0xc] ;  /* 0x00000c1002147981 */ /* 0x000f68000c1e9900 */
        /* <DEDUP_REMOVED lines=8> */
[----:B------:R-:W5:Y:S01]  /*0880*/  LDG.E.CONSTANT R24, desc[UR16][R4.64+0x1c] ;  /* 0x00001c1004187981 */ /* 0x000f62000c1e9900 */
[----:B------:R-:W-:Y:S01]  /*0890*/  IADD3 R8, PT, PT, R8, 0x8, RZ ;  /* 0x0000000808087810 */ /* 0x000fe20007ffe0ff */
[----:B--2---:R-:W-:-:S04]  /*08a0*/  FADD R23, R23, -R26 ;  /* 0x8000001a17177221 */ /* 0x004fc80000000000 */
[----:B------:R-:W-:Y:S01]  /*08b0*/  FFMA R14, R23, R23, R14 ;  /* 0x00000017170e7223 */ /* 0x000fe2000000000e */
[----:B---3--:R-:W-:-:S04]  /*08c0*/  FADD R25, R25, -R28 ;  /* 0x8000001c19197221 */ /* 0x008fc80000000000 */
[----:B------:R-:W-:Y:S01]  /*08d0*/  FFMA R14, R25, R25, R14 ;  /* 0x00000019190e7223 */ /* 0x000fe2000000000e */
[----:B----4-:R-:W-:-:S04]  /*08e0*/  FADD R19, R22, -R19 ;  /* 0x8000001316137221 */ /* 0x010fc80000000000 */
[----:B------:R-:W-:Y:S01]  /*08f0*/  FFMA R14, R19, R19, R14 ;  /* 0x00000013130e7223 */ /* 0x000fe2000000000e */
[----:B-----5:R-:W-:-:S04]  /*0900*/  FADD R17, R20, -R17 ;  /* 0x8000001114117221 */ /* 0x020fc80000000000 */
[----:B------:R-:W-:Y:S01]  /*0910*/  FFMA R14, R17, R17, R14 ;  /* 0x00000011110e7223 */ /* 0x000fe2000000000e */
[----:B------:R-:W-:-:S04]  /*0920*/  FADD R15, R18, -R15 ;  /* 0x8000000f120f7221 */ /* 0x000fc80000000000 */
[----:B------:R-:W-:Y:S01]  /*0930*/  FFMA R14, R15, R15, R14 ;  /* 0x0000000f0f0e7223 */ /* 0x000fe2000000000e */
[----:B------:R-:W-:-:S04]  /*0940*/  FADD R13, R16, -R13 ;  /* 0x8000000d100d7221 */ /* 0x000fc80000000000 */
[----:B------:R-:W-:Y:S01]  /*0950*/  FFMA R14, R13, R13, R14 ;  /* 0x0000000d0d0e7223 */ /* 0x000fe2000000000e */
[----:B------:R-:W-:-:S04]  /*0960*/  FADD R11, R12, -R11 ;  /* 0x8000000b0c0b7221 */ /* 0x000fc80000000000 */
[----:B------:R-:W-:Y:S01]  /*0970*/  FFMA R14, R11, R11, R14 ;  /* 0x0000000b0b0e7223 */ /* 0x000fe2000000000e */
[----:B------:R-:W-:-:S04]  /*0980*/  FADD R21, R21, -R24 ;  /* 0x8000001815157221 */ /* 0x000fc80000000000 */
[----:B------:R-:W-:-:S07]  /*0990*/  FFMA R14, R21, R21, R14 ;  /* 0x00000015150e7223 */ /* 0x000fce000000000e */
.L_x_14:
        /* <DEDUP_REMOVED lines=27> */
[----:B------:R-:W-:-:S07]  /*0b50*/  FFMA R14, R20, R20, R11 ;  /* 0x00000014140e7223 */ /* 0x000fce000000000b */
.L_x_15:
[----:B------:R-:W-:Y:S01]  /*0b60*/  MOV R2, R6 ;  /* 0x0000000600027202 */ /* 0x000fe20000000f00 */
[----:B------:R-:W-:Y:S06]  /*0b70*/  BRA.U !UP1, `(.L_x_11) ;  /* 0x0000000109507547 */ /* 0x000fec000b800000 */
[----:B------:R-:W0:Y:S01]  /*0b80*/  LDC.64 R4, c[0x0][0x388] ;  /* 0x0000e200ff047b82 */ /* 0x000e220000000a00 */
[----:B------:R-:W-:Y:S01]  /*0b90*/  IADD3 R11, PT, PT, R9, R8, RZ ;  /* 0x00000008090b7210 */ /* 0x000fe20007ffe0ff */
[----:B------:R-:W-:-:S06]  /*0ba0*/  UIADD3 UR4, UPT, UPT, -UR4, URZ, URZ ;  /* 0x000000ff04047290 */ /* 0x000fcc000fffe1ff */
[----:B------:R-:W1:Y:S01]  /*0bb0*/  LDC.64 R2, c[0x0][0x380] ;  /* 0x0000e000ff027b82 */ /* 0x000e620000000a00 */
[----:B0-----:R-:W-:-:S03]  /*0bc0*/  IMAD.WIDE.U32 R4, R8, 0x4, R4 ;  /* 0x0000000408047825 */ /* 0x001fc600078e0004 */
[----:B------:R-:W-:Y:S02]  /*0bd0*/  MOV R8, R4 ;  /* 0x0000000400087202 */ /* 0x000fe40000000f00 */
[----:B------:R-:W-:-:S07]  /*0be0*/  MOV R15, R5 ;  /* 0x00000005000f7202 */ /* 0x000fce0000000f00 */
.L_x_16:
[----:B-1----:R-:W-:Y:S01]  /*0bf0*/  IMAD.WIDE R4, R11, 0x4, R2 ;  /* 0x000000040b047825 */ /* 0x002fe200078e0202 */
[----:B------:R-:W-:-:S05]  /*0c00*/  MOV R9, R15 ;  /* 0x0000000f00097202 */ /* 0x000fca0000000f00 */
[----:B------:R-:W2:Y:S04]  /*0c10*/  LDG.E.CONSTANT R4, desc[UR16][R4.64] ;  /* 0x0000001004047981 */ /* 0x000ea8000c1e9900 */
[----:B------:R0:W2:Y:S01]  /*0c20*/  LDG.E.CONSTANT R9, desc[UR16][R8.64] ;  /* 0x0000001008097981 */ /* 0x0000a2000c1e9900 */
[----:B------:R-:W-:Y:S01]  /*0c30*/  UIADD3 UR4, UPT, UPT, UR4, 0x1, URZ ;  /* 0x0000000104047890 */ /* 0x000fe2000fffe0ff */
[----:B------:R-:W-:-:S03]  /*0c40*/  IADD3 R11, PT, PT, R11, 0x1, RZ ;  /* 0x000000010b0b7810 */ /* 0x000fc60007ffe0ff */
[----:B------:R-:W-:Y:S01]  /*0c50*/  UISETP.NE.AND UP0, UPT, UR4, URZ, UPT ;  /* 0x000000ff0400728c */ /* 0x000fe2000bf05270 */
[----:B0-----:R-:W-:-:S04]  /*0c60*/  IADD3 R8, P0, PT, R8, 0x4, RZ ;  /* 0x0000000408087810 */ /* 0x001fc80007f1e0ff */
[----:B------:R-:W-:Y:S01]  /*0c70*/  IADD3.X R15, PT, PT, RZ, R15, RZ, P0, !PT ;  /* 0x0000000fff0f7210 */ /* 0x000fe200007fe4ff */
[----:B--2---:R-:W-:-:S04]  /*0c80*/  FADD R13, R4, -R9 ;  /* 0x80000009040d7221 */ /* 0x004fc80000000000 */
[----:B------:R-:W-:Y:S01]  /*0c90*/  FFMA R14, R13, R13, R14 ;  /* 0x0000000d0d0e7223 */ /* 0x000fe2000000000e */
[----:B------:R-:W-:Y:S06]  /*0ca0*/  BRA.U UP0, `(.L_x_16) ;  /* 0xfffffffd00d07547 */ /* 0x000fec000b83ffff */
[----:B------:R-:W-:-:S07]  /*0cb0*/  MOV R2, R6 ;  /* 0x0000000600027202 */ /* 0x000fce0000000f00 */
.L_x_11:
[----:B------:R-:W-:Y:S05]  /*0cc0*/  BSYNC.RECONVERGENT B0 ;  /* 0x0000000000007941 */ /* 0x000fea0003800200 */
.L_x_10:
[----:B------:R-:W0:Y:S01]  /*0cd0*/  S2R R4, SR_CgaCtaId ;  /* 0x0000000000047919 */ /* 0x000e220000008800 */
[----:B------:R-:W-:Y:S02]  /*0ce0*/  MOV R3, 0x400 ;  /* 0x0000040000037802 */ /* 0x000fe40000000f00 */
[----:B------:R-:W-:Y:S02]  /*0cf0*/  ISETP.GE.U32.AND P0, PT, R10, 0x2, PT ;  /* 0x000000020a00780c */ /* 0x000fe40003f06070 */
[----:B0-----:R-:W-:-:S04]  /*0d00*/  LEA R3, R4, R3, 0x18 ;  /* 0x0000000304037211 */ /* 0x001fc800078ec0ff */
[-C--:B------:R-:W-:Y:S02]  /*0d10*/  LEA R6, R10, R3.reuse, 0x2 ;  /* 0x000000030a067211 */ /* 0x080fe400078e10ff */
[C---:B------:R-:W-:Y:S02]  /*0d20*/  LEA R3, R7.reuse, R3, 0x2 ;  /* 0x0000000307037211 */ /* 0x040fe400078e10ff */
[----:B------:R-:W-:-:S03]  /*0d30*/  LEA R5, R7, R6, 0x2 ;  /* 0x0000000607057211 */ /* 0x000fc600078e10ff */
[----:B------:R0:W-:Y:S04]  /*0d40*/  STS [R3], R14 ;  /* 0x0000000e03007388 */ /* 0x0001e80000000800 */
[----:B------:R0:W-:Y:S01]  /*0d50*/  STS [R5], R2 ;  /* 0x0000000205007388 */ /* 0x0001e20000000800 */
[----:B------:R-:W-:Y:S06]  /*0d60*/  BAR.SYNC.DEFER_BLOCKING 0x0 ;  /* 0x0000000000007b1d */ /* 0x000fec0000010000 */
[----:B------:R-:W-:Y:S05]  /*0d70*/  @!P0 BRA `(.L_x_17) ;  /* 0x0000000000448947 */ /* 0x000fea0003800000 */
.L_x_20:
[----:B------:R-:W-:Y:S01]  /*0d80*/  MOV R8, R10 ;  /* 0x0000000a00087202 */ /* 0x000fe20000000f00 */
[----:B------:R-:W-:Y:S01]  /*0d90*/  BSSY.RECONVERGENT B0, `(.L_x_18) ;  /* 0x000000c000007945 */ /* 0x000fe20003800200 */
[----:B------:R-:W-:-:S04]  /*0da0*/  SHF.R.U32.HI R10, RZ, 0x1, R10 ;  /* 0x00000001ff0a7819 */ /* 0x000fc8000001160a */
[----:B------:R-:W-:-:S13]  /*0db0*/  ISETP.GE.U32.AND P0, PT, R7, R10, PT ;  /* 0x0000000a0700720c */ /* 0x000fda0003f06070 */
[----:B-1----:R-:W-:Y:S05]  /*0dc0*/  @P0 BRA `(.L_x_19) ;  /* 0x0000000000200947 */ /* 0x002fea0003800000 */
[----:B0-----:R-:W-:Y:S01]  /*0dd0*/  LEA R2, R10, R3, 0x2 ;  /* 0x000000030a027211 */ /* 0x001fe200078e10ff */
[----:B------:R-:W-:Y:S05]  /*0de0*/  LDS R4, [R3] ;  /* 0x0000000003047984 */ /* 0x000fea0000000800 */
[----:B------:R-:W0:Y:S02]  /*0df0*/  LDS R2, [R2] ;  /* 0x0000000002027984 */ /* 0x000e240000000800 */
[----:B0-----:R-:W-:Y:S02]  /*0e00*/  FSETP.GEU.AND P0, PT, R2, R4, PT ;  /* 0x000000040200720b */ /* 0x001fe40003f0e000 */
[----:B------:R-:W-:-:S11]  /*0e10*/  LEA R4, R10, R5, 0x2 ;  /* 0x000000050a047211 */ /* 0x000fd600078e10ff */
[----:B------:R-:W0:Y:S04]  /*0e20*/  @!P0 LDS R4, [R4] ;  /* 0x0000000004048984 */ /* 0x000e280000000800 */
[----:B------:R1:W-:Y:S04]  /*0e30*/  @!P0 STS [R3], R2 ;  /* 0x0000000203008388 */ /* 0x0003e80000000800 */
[----:B0-----:R1:W-:Y:S02]  /*0e40*/  @!P0 STS [R5], R4 ;  /* 0x0000000405008388 */ /* 0x0013e40000000800 */
.L_x_19:
[----:B------:R-:W-:Y:S05]  /*0e50*/  BSYNC.RECONVERGENT B0 ;  /* 0x0000000000007941 */ /* 0x000fea0003800200 */
.L_x_18:
[----:B------:R-:W-:Y:S01]  /*0e60*/  BAR.SYNC.DEFER_BLOCKING 0x0 ;  /* 0x0000000000007b1d */ /* 0x000fe20000010000 */
[----:B------:R-:W-:-:S13]  /*0e70*/  ISETP.GT.U32.AND P0, PT, R8, 0x3, PT ;  /* 0x000000030800780c */ /* 0x000fda0003f04070 */
[----:B------:R-:W-:Y:S05]  /*0e80*/  @P0 BRA `(.L_x_20) ;  /* 0xfffffffc00bc0947 */ /* 0x000fea000383ffff */
.L_x_17:
[----:B------:R-:W-:-:S13]  /*0e90*/  ISETP.NE.AND P0, PT, R7, RZ, PT ;  /* 0x000000ff0700720c */ /* 0x000fda0003f05270 */
[----:B------:R-:W-:Y:S05]  /*0ea0*/  @P0 EXIT ;  /* 0x000000000000094d */ /* 0x000fea0003800000 */
[----:B------:R-:W2:Y:S01]  /*0eb0*/  S2UR UR5, SR_CgaCtaId ;  /* 0x00000000000579c3 */ /* 0x000ea20000008800 */
[----:B------:R-:W-:Y:S01]  /*0ec0*/  UMOV UR4, 0x400 ;  /* 0x0000040000047882 */ /* 0x000fe20000000000 */
[----:B------:R-:W-:Y:S06]  /*0ed0*/  LDS R9, [R6] ;  /* 0x0000000006097984 */ /* 0x000fec0000000800 */
[----:B01----:R-:W0:Y:S08]  /*0ee0*/  LDC.64 R2, c[0x0][0x398] ;  /* 0x0000e600ff027b82 */ /* 0x003e300000000a00 */
[----:B------:R-:W1:Y:S01]  /*0ef0*/  LDC.64 R4, c[0x0][0x3a0] ;  /* 0x0000e800ff047b82 */ /* 0x000e620000000a00 */
[----:B--2---:R-:W-:Y:S01]  /*0f00*/  ULEA UR4, UR5, UR4, 0x18 ;  /* 0x0000000405047291 */ /* 0x004fe2000f8ec0ff */
[----:B0-----:R-:W-:-:S08]  /*0f10*/  IMAD.WIDE.U32 R2, R0, 0x4, R2 ;  /* 0x0000000400027825 */ /* 0x001fd000078e0002 */
[----:B------:R-:W0:Y:S01]  /*0f20*/  LDS R7, [UR4] ;  /* 0x00000004ff077984 */ /* 0x000e220008000800 */
[----:B-1----:R-:W-:-:S03]  /*0f30*/  IMAD.WIDE.U32 R4, R0, 0x4, R4 ;  /* 0x0000000400047825 */ /* 0x002fc600078e0004 */
[----:B0-----:R-:W-:Y:S04]  /*0f40*/  STG.E desc[UR16][R2.64], R7 ;  /* 0x0000000702007986 */ /* 0x001fe8000c101910 */
[----:B------:R-:W-:Y:S01]  /*0f50*/  STG.E desc[UR16][R4.64], R9 ;  /* 0x0000000904007986 */ /* 0x000fe2000c101910 */
[----:B------:R-:W-:Y:S05]  /*0f60*/  EXIT ;  /* 0x000000000000794d */ /* 0x000fea0003800000 */
.L_x_21:
        /* <DEDUP_REMOVED lines=9> */
.L_x_23:


//--------------------- .nv.shared._Z22kernel_reducir_minimosPKfPKiiPfPi --------------------------
	.section	.nv.shared._Z22kernel_reducir_minimosPKfPKiiPfPi,"aw",@nobits
	.sectionflags	@""
	.align	16
	.zero		1024


//--------------------- .nv.shared.reserved.0     --------------------------
	.section	.nv.shared.reserved.0,"aw",@nobits
	.weak		__nv_reservedSMEM_offset_0_alias
	.size		__nv_reservedSMEM_offset_0_alias, 0, 64
	.other		__nv_reservedSMEM_offset_0_alias,@"STO_CUDA_RESERVED_SHARED STV_DEFAULT"
__nv_reservedSMEM_offset_0_alias:
	.zero		0
	.zero		64


//--------------------- .nv.shared._Z24kernel_minimo_por_bloquePKfS0_iiPfPi --------------------------
	.section	.nv.shared._Z24kernel_minimo_por_bloquePKfS0_iiPfPi,"aw",@nobits
	.sectionflags	@""
	.align	16
	.zero		1024


//--------------------- .nv.constant0._Z22kernel_reducir_minimosPKfPKiiPfPi --------------------------
	.section	.nv.constant0._Z22kernel_reducir_minimosPKfPKiiPfPi,"a",@progbits
	.sectionflags	@""
	.align	4
.nv.constant0._Z22kernel_reducir_minimosPKfPKiiPfPi:
	.zero		936


//--------------------- .nv.constant0._Z24kernel_minimo_por_bloquePKfS0_iiPfPi --------------------------
	.section	.nv.constant0._Z24kernel_minimo_por_bloquePKfS0_iiPfPi,"a",@progbits
	.sectionflags	@""
	.align	4
.nv.constant0._Z24kernel_minimo_por_bloquePKfS0_iiPfPi:
	.zero		936


//--------------------- SYMBOLS --------------------------

	.type		.nv.reservedSmem.offset0,@object
	.size		.nv.reservedSmem.offset0,0x4
	.type		.nv.reservedSmem.cap,@object
	.size		.nv.reservedSmem.cap,0x4
